	.headerflags	@"EF_CUDA_TEXMODE_UNIFIED EF_CUDA_64BIT_ADDRESS EF_CUDA_ACCELERATORS EF_CUDA_SM90 EF_CUDA_VIRTUAL_SM(EF_CUDA_SM90)"
	.elftype	@"ET_EXEC"


//--------------------- .nv.info                  --------------------------
	.section	.nv.info,"",@"SHT_CUDA_INFO"
	.align	4


	//----- nvinfo : EIATTR_REGCOUNT
	.align		4
        /*0000*/ 	.byte	0x04, 0x2f
        /*0002*/ 	.short	(.L_1 - .L_0)
	.align		4
.L_0:
        /*0004*/ 	.word	index@(triton_poi_fused__to_copy_add_arange_mul_29)
        /*0008*/ 	.word	0x00000008


	//----- nvinfo : EIATTR_MIN_STACK_SIZE
	.align		4
.L_1:
        /*000c*/ 	.byte	0x04, 0x12
        /*000e*/ 	.short	(.L_3 - .L_2)
	.align		4
.L_2:
        /*0010*/ 	.word	index@(triton_poi_fused__to_copy_add_arange_mul_29)
        /*0014*/ 	.word	0x00000000


	//----- nvinfo : EIATTR_FRAME_SIZE
	.align		4
.L_3:
        /*0018*/ 	.byte	0x04, 0x11
        /*001a*/ 	.short	(.L_5 - .L_4)
	.align		4
.L_4:
        /*001c*/ 	.word	index@(triton_poi_fused__to_copy_add_arange_mul_29)
        /*0020*/ 	.word	0x00000000


	//----- nvinfo : EIATTR_MIN_STACK_SIZE
	.align		4
.L_5:
        /*0024*/ 	.byte	0x04, 0x12
        /*0026*/ 	.short	(.L_7 - .L_6)
	.align		4
.L_6:
        /*0028*/ 	.word	index@(triton_poi_fused__to_copy_add_arange_mul_29)
        /*002c*/ 	.word	0x00000000
.L_7:


//--------------------- .nv.info.triton_poi_fused__to_copy_add_arange_mul_29 --------------------------
	.section	.nv.info.triton_poi_fused__to_copy_add_arange_mul_29,"",@"SHT_CUDA_INFO"
	.sectionflags	@""
	.align	4


	//----- nvinfo : EIATTR_CUDA_API_VERSION
	.align		4
        /*0000*/ 	.byte	0x04, 0x37
        /*0002*/ 	.short	(.L_9 - .L_8)
.L_8:
        /*0004*/ 	.word	0x0000007c


	//----- nvinfo : EIATTR_KPARAM_INFO
	.align		4
.L_9:
        /*0008*/ 	.byte	0x04, 0x17
        /*000a*/ 	.short	(.L_11 - .L_10)
.L_10:
        /*000c*/ 	.word	0x00000000
        /*0010*/ 	.short	0x0001
        /*0012*/ 	.short	0x0008
        /*0014*/ 	.byte	0x00, 0xf0, 0x11, 0x00


	//----- nvinfo : EIATTR_KPARAM_INFO
	.align		4
.L_11:
        /*0018*/ 	.byte	0x04, 0x17
        /*001a*/ 	.short	(.L_13 - .L_12)
.L_12:
        /*001c*/ 	.word	0x00000000
        /*0020*/ 	.short	0x0000
        /*0022*/ 	.short	0x0000
        /*0024*/ 	.byte	0x00, 0xf4, 0x21, 0x00


	//----- nvinfo : EIATTR_SPARSE_MMA_MASK
	.align		4
.L_13:
        /*0028*/ 	.byte	0x03, 0x50
        /*002a*/ 	.short	0x0000


	//----- nvinfo : EIATTR_MAXREG_COUNT
	.align		4
        /*002c*/ 	.byte	0x03, 0x1b
        /*002e*/ 	.short	0x00ff


	//----- nvinfo : EIATTR_EXIT_INSTR_OFFSETS
	.align		4
        /*0030*/ 	.byte	0x04, 0x1c
        /*0032*/ 	.short	(.L_15 - .L_14)


	//   ....[0]....
.L_14:
        /*0034*/ 	.word	0x000000c0


	//   ....[1]....
        /*0038*/ 	.word	0x000000f0


	//----- nvinfo : EIATTR_REQNTID
	.align		4
.L_15:
        /*003c*/ 	.byte	0x04, 0x10
        /*003e*/ 	.short	(.L_17 - .L_16)
.L_16:
        /*0040*/ 	.word	0x00000020
        /*0044*/ 	.word	0x00000001
        /*0048*/ 	.word	0x00000001


	//----- nvinfo : EIATTR_CBANK_PARAM_SIZE
	.align		4
.L_17:
        /*004c*/ 	.byte	0x03, 0x19
        /*004e*/ 	.short	0x000c


	//----- nvinfo : EIATTR_PARAM_CBANK
	.align		4
        /*0050*/ 	.byte	0x04, 0x0a
        /*0052*/ 	.short	(.L_19 - .L_18)
	.align		4
.L_18:
        /*0054*/ 	.word	index@(.nv.constant0.triton_poi_fused__to_copy_add_arange_mul_29)
        /*0058*/ 	.short	0x0210
        /*005a*/ 	.short	0x000c


	//----- nvinfo : EIATTR_SW_WAR
	.align		4
.L_19:
        /*005c*/ 	.byte	0x04, 0x36
        /*005e*/ 	.short	(.L_21 - .L_20)
.L_20:
        /*0060*/ 	.word	0x00000008
.L_21:


//--------------------- .nv.callgraph             --------------------------
	.section	.nv.callgraph,"",@"SHT_CUDA_CALLGRAPH"
	.align	4
	.sectionentsize	8
	.align		4
        /*0000*/ 	.word	0x00000000
	.align		4
        /*0004*/ 	.word	0xffffffff
	.align		4
        /*0008*/ 	.word	0x00000000
	.align		4
        /*000c*/ 	.word	0xfffffffe
	.align		4
        /*0010*/ 	.word	0x00000000
	.align		4
        /*0014*/ 	.word	0xfffffffd
	.align		4
        /*0018*/ 	.word	0x00000000
	.align		4
        /*001c*/ 	.word	0xfffffffc


//--------------------- .text.triton_poi_fused__to_copy_add_arange_mul_29 --------------------------
	.section	.text.triton_poi_fused__to_copy_add_arange_mul_29,"ax",@progbits
	.align	128
        .global         triton_poi_fused__to_copy_add_arange_mul_29
        .type           triton_poi_fused__to_copy_add_arange_mul_29,@function
        .size           triton_poi_fused__to_copy_add_arange_mul_29,(.L_x_1 - triton_poi_fused__to_copy_add_arange_mul_29)
        .other          triton_poi_fused__to_copy_add_arange_mul_29,@"STO_CUDA_ENTRY STV_DEFAULT"
triton_poi_fused__to_copy_add_arange_mul_29:
.text.triton_poi_fused__to_copy_add_arange_mul_29:
[----:B------:R-:W0:Y:S02]  /*0000*/  LDC R1, c[0x0][0x28] ;  /* 0x00000a00ff017b82 */ /* 0x000e240000000800 */
[----:B------:R-:W1:Y:S01]  /*0010*/  S2R R0, SR_TID.X ;  /* 0x0000000000007919 */ /* 0x000e620000002100 */
[----:B------:R-:W2:Y:S01]  /*0020*/  LDC.64 R2, c[0x0][0x210] ;  /* 0x00008400ff027b82 */ /* 0x000ea20000000a00 */
[----:B------:R-:W3:Y:S01]  /*0030*/  S2R R5, SR_CTAID.X ;  /* 0x0000000000057919 */ /* 0x000ee20000002500 */
[----:B-1----:R-:W-:-:S05]  /*0040*/  LOP3.LUT R0, R0, 0x1f, RZ, 0xc0, !PT ;  /* 0x0000001f00007812 */ /* 0x002fca00078ec0ff */
[----:B---3--:R-:W-:-:S04]  /*0050*/  IMAD R5, R5, 0x20, R0 ;  /* 0x0000002005057824 */ /* 0x008fc800078e0200 */
[C---:B--2---:R-:W-:Y:S01]  /*0060*/  IMAD.WIDE R2, R5.reuse, 0x8, R2 ;  /* 0x0000000805027825 */ /* 0x044fe200078e0202 */
[----:B------:R-:W-:Y:S02]  /*0070*/  I2FP.F32.S32 R0, R5 ;  /* 0x0000000500007245 */ /* 0x000fe40000201400 */
[----:B------:R-:W-:-:S03]  /*0080*/  ISETP.GE.AND P0, PT, R5, 0x20, PT ;  /* 0x000000200500780c */ /* 0x000fc60003f06270 */
[----:B------:R-:W-:-:S04]  /*0090*/  FMUL R0, R0, 0.5 ;  /* 0x3f00000000007820 */ /* 0x000fc80000400000 */
[----:B------:R-:W1:Y:S02]  /*00a0*/  F2I.TRUNC.NTZ R4, R0 ;  /* 0x0000000000047305 */ /* 0x000e64000020f100 */
[----:B-1----:R-:W-:-:S04]  /*00b0*/  SHF.R.S32.HI R5, RZ, 0x1f, R4 ;  /* 0x0000001fff057819 */ /* 0x002fc80000011404 */
[----:B------:R-:W-:Y:S05]  /*00c0*/  @P0 EXIT ;  /* 0x000000000000094d */ /* 0x000fea0003800000 */
[----:B------:R-:W-:Y:S02]  /*00d0*/  ULDC.64 UR4, c[0x0][0x208] ;  /* 0x0000820000047ab9 */ /* 0x000fe40000000a00 */
[----:B------:R-:W-:Y:S01]  /*00e0*/  STG.E.64 desc[UR4][R2.64], R4 ;  /* 0x0000000402007986 */ /* 0x000fe2000c101b04 */
[----:B------:R-:W-:Y:S05]  /*00f0*/  EXIT ;  /* 0x000000000000794d */ /* 0x000fea0003800000 */
.L_x_0:
[----:B------:R-:W-:-:S00]  /*0100*/  BRA `(.L_x_0) ;  /* 0xfffffffc00fc7947 */ /* 0x000fc0000383ffff */
[----:B------:R-:W-:-:S00]  /*0110*/  NOP ;  /* 0x0000000000007918 */ /* 0x000fc00000000000 */
        /* <DEDUP_REMOVED lines=14> */
.L_x_1:


//--------------------- .nv.constant0.triton_poi_fused__to_copy_add_arange_mul_29 --------------------------
	.section	.nv.constant0.triton_poi_fused__to_copy_add_arange_mul_29,"a",@progbits
	.sectionflags	@""
	.align	4
.nv.constant0.triton_poi_fused__to_copy_add_arange_mul_29:
	.zero		540
